//
// Generated by NVIDIA NVVM Compiler
//
// Compiler Build ID: CL-36424714
// Cuda compilation tools, release 13.0, V13.0.88
// Based on NVVM 20.0.0
//

.version 9.0
.target sm_100
.address_size 64

	// .globl	_Z10matrix_mulPiS_S_iii
// _ZZ10matrix_mulPiS_S_iiiE2As has been demoted
// _ZZ10matrix_mulPiS_S_iiiE2Bs has been demoted

.visible .entry _Z10matrix_mulPiS_S_iii(
	.param .u64 .ptr .align 1 _Z10matrix_mulPiS_S_iii_param_0,
	.param .u64 .ptr .align 1 _Z10matrix_mulPiS_S_iii_param_1,
	.param .u64 .ptr .align 1 _Z10matrix_mulPiS_S_iii_param_2,
	.param .u32 _Z10matrix_mulPiS_S_iii_param_3,
	.param .u32 _Z10matrix_mulPiS_S_iii_param_4,
	.param .u32 _Z10matrix_mulPiS_S_iii_param_5
)
{
	.reg .pred 	%p<4>;
	.reg .b32 	%r<550>;
	.reg .b64 	%rd<56>;
	// demoted variable
	.shared .align 4 .b8 _ZZ10matrix_mulPiS_S_iiiE2As[8192];
	// demoted variable
	.shared .align 4 .b8 _ZZ10matrix_mulPiS_S_iiiE2Bs[8192];
	ld.param.u64 	%rd8, [_Z10matrix_mulPiS_S_iii_param_0];
	ld.param.u64 	%rd9, [_Z10matrix_mulPiS_S_iii_param_1];
	ld.param.u32 	%r264, [_Z10matrix_mulPiS_S_iii_param_4];
	cvta.to.global.u64 	%rd10, %rd9;
	cvta.to.global.u64 	%rd11, %rd8;
	mov.u32 	%r267, %ctaid.x;
	mov.u32 	%r268, %ctaid.y;
	mul.lo.s32 	%r269, %r268, %r264;
	shl.b32 	%r270, %r269, 8;
	mul.wide.s32 	%rd12, %r270, 4;
	add.s64 	%rd54, %rd11, %rd12;
	shl.b32 	%r271, %r267, 8;
	mul.wide.u32 	%rd13, %r271, 4;
	add.s64 	%rd55, %rd10, %rd13;
	setp.lt.s32 	%p1, %r264, 1;
	mov.b32 	%r486, 0;
	mov.u32 	%r487, %r486;
	mov.u32 	%r488, %r486;
	mov.u32 	%r489, %r486;
	mov.u32 	%r490, %r486;
	mov.u32 	%r491, %r486;
	mov.u32 	%r492, %r486;
	mov.u32 	%r493, %r486;
	mov.u32 	%r494, %r486;
	mov.u32 	%r495, %r486;
	mov.u32 	%r496, %r486;
	mov.u32 	%r497, %r486;
	mov.u32 	%r498, %r486;
	mov.u32 	%r499, %r486;
	mov.u32 	%r500, %r486;
	mov.u32 	%r501, %r486;
	mov.u32 	%r502, %r486;
	mov.u32 	%r503, %r486;
	mov.u32 	%r504, %r486;
	mov.u32 	%r505, %r486;
	mov.u32 	%r506, %r486;
	mov.u32 	%r507, %r486;
	mov.u32 	%r508, %r486;
	mov.u32 	%r509, %r486;
	mov.u32 	%r510, %r486;
	mov.u32 	%r511, %r486;
	mov.u32 	%r512, %r486;
	mov.u32 	%r513, %r486;
	mov.u32 	%r514, %r486;
	mov.u32 	%r515, %r486;
	mov.u32 	%r516, %r486;
	mov.u32 	%r517, %r486;
	mov.u32 	%r518, %r486;
	mov.u32 	%r519, %r486;
	mov.u32 	%r520, %r486;
	mov.u32 	%r521, %r486;
	mov.u32 	%r522, %r486;
	mov.u32 	%r523, %r486;
	mov.u32 	%r524, %r486;
	mov.u32 	%r525, %r486;
	mov.u32 	%r526, %r486;
	mov.u32 	%r527, %r486;
	mov.u32 	%r528, %r486;
	mov.u32 	%r529, %r486;
	mov.u32 	%r530, %r486;
	mov.u32 	%r531, %r486;
	mov.u32 	%r532, %r486;
	mov.u32 	%r533, %r486;
	mov.u32 	%r534, %r486;
	mov.u32 	%r535, %r486;
	mov.u32 	%r536, %r486;
	mov.u32 	%r537, %r486;
	mov.u32 	%r538, %r486;
	mov.u32 	%r539, %r486;
	mov.u32 	%r540, %r486;
	mov.u32 	%r541, %r486;
	mov.u32 	%r542, %r486;
	mov.u32 	%r543, %r486;
	mov.u32 	%r544, %r486;
	mov.u32 	%r545, %r486;
	mov.u32 	%r546, %r486;
	mov.u32 	%r547, %r486;
	mov.u32 	%r548, %r486;
	mov.u32 	%r549, %r486;
	@%p1 bra 	$L__BB0_5;
	mov.b32 	%r486, 0;
	mov.u32 	%r274, %tid.x;
	shl.b32 	%r275, %r274, 2;
	and.b32  	%r276, %r275, 124;
	mov.u32 	%r483, %r486;
$L__BB0_2:
	ld.param.u32 	%r352, [_Z10matrix_mulPiS_S_iii_param_5];
	ld.param.u32 	%r350, [_Z10matrix_mulPiS_S_iii_param_4];
	mov.u32 	%r277, _ZZ10matrix_mulPiS_S_iiiE2Bs;
	add.s32 	%r278, %r276, %r277;
	add.s32 	%r484, %r278, 256;
	shr.u32 	%r279, %r274, 6;
	and.b32  	%r280, %r274, 62;
	and.b32  	%r281, %r275, 252;
	mad.lo.s32 	%r282, %r352, %r279, %r281;
	shr.u32 	%r283, %r274, 1;
	and.b32  	%r284, %r275, 4;
	mad.lo.s32 	%r285, %r350, %r283, %r284;
	mul.wide.u32 	%rd14, %r285, 4;
	add.s64 	%rd15, %rd54, %rd14;
	ld.global.v4.u32 	{%r286, %r287, %r288, %r289}, [%rd15];
	shl.b32 	%r290, %r283, 2;
	shl.b32 	%r291, %r274, 12;
	and.b32  	%r292, %r291, 4096;
	or.b32  	%r293, %r292, %r290;
	mov.u32 	%r294, _ZZ10matrix_mulPiS_S_iiiE2As;
	add.s32 	%r295, %r294, %r293;
	st.shared.u32 	[%r295], %r286;
	st.shared.u32 	[%r295+1024], %r287;
	st.shared.u32 	[%r295+2048], %r288;
	st.shared.u32 	[%r295+3072], %r289;
	mul.wide.s32 	%rd16, %r282, 4;
	add.s64 	%rd17, %rd55, %rd16;
	ld.global.v4.u32 	{%r296, %r297, %r298, %r299}, [%rd17];
	shl.b32 	%r300, %r274, 6;
	and.b32  	%r301, %r300, 64;
	shl.b32 	%r302, %r279, 7;
	or.b32  	%r303, %r301, %r302;
	shr.u32 	%r304, %r280, 1;
	or.b32  	%r305, %r303, %r304;
	shl.b32 	%r306, %r305, 2;
	add.s32 	%r307, %r277, %r306;
	st.shared.u32 	[%r307], %r296;
	st.shared.u32 	[%r307+64], %r297;
	st.shared.u32 	[%r307+128], %r298;
	st.shared.u32 	[%r307+192], %r299;
	bar.sync 	0;
	mov.b32 	%r485, 16;
$L__BB0_3:
	mov.u32 	%r308, %tid.x;
	and.b32  	%r309, %r308, 992;
	mov.u32 	%r310, _ZZ10matrix_mulPiS_S_iiiE2As;
	add.s32 	%r311, %r310, %r309;
	add.s32 	%r312, %r311, %r485;
	ld.shared.u32 	%r313, [%r312+-16];
	ld.shared.u32 	%r314, [%r312+-12];
	ld.shared.u32 	%r315, [%r312+-8];
	ld.shared.u32 	%r316, [%r312+-4];
	ld.shared.u32 	%r317, [%r312];
	ld.shared.u32 	%r318, [%r312+4];
	ld.shared.u32 	%r319, [%r312+8];
	ld.shared.u32 	%r320, [%r312+12];
	ld.shared.u32 	%r321, [%r484+-256];
	ld.shared.u32 	%r322, [%r484+-192];
	ld.shared.u32 	%r323, [%r484+-128];
	ld.shared.u32 	%r324, [%r484+-64];
	ld.shared.u32 	%r325, [%r484];
	ld.shared.u32 	%r326, [%r484+64];
	ld.shared.u32 	%r327, [%r484+128];
	ld.shared.u32 	%r328, [%r484+192];
	mad.lo.s32 	%r549, %r321, %r313, %r549;
	mad.lo.s32 	%r548, %r322, %r313, %r548;
	mad.lo.s32 	%r547, %r323, %r313, %r547;
	mad.lo.s32 	%r546, %r324, %r313, %r546;
	mad.lo.s32 	%r545, %r325, %r313, %r545;
	mad.lo.s32 	%r544, %r326, %r313, %r544;
	mad.lo.s32 	%r543, %r327, %r313, %r543;
	mad.lo.s32 	%r542, %r328, %r313, %r542;
	mad.lo.s32 	%r541, %r321, %r314, %r541;
	mad.lo.s32 	%r540, %r322, %r314, %r540;
	mad.lo.s32 	%r539, %r323, %r314, %r539;
	mad.lo.s32 	%r538, %r324, %r314, %r538;
	mad.lo.s32 	%r537, %r325, %r314, %r537;
	mad.lo.s32 	%r536, %r326, %r314, %r536;
	mad.lo.s32 	%r535, %r327, %r314, %r535;
	mad.lo.s32 	%r534, %r328, %r314, %r534;
	mad.lo.s32 	%r533, %r321, %r315, %r533;
	mad.lo.s32 	%r532, %r322, %r315, %r532;
	mad.lo.s32 	%r531, %r323, %r315, %r531;
	mad.lo.s32 	%r530, %r324, %r315, %r530;
	mad.lo.s32 	%r529, %r325, %r315, %r529;
	mad.lo.s32 	%r528, %r326, %r315, %r528;
	mad.lo.s32 	%r527, %r327, %r315, %r527;
	mad.lo.s32 	%r526, %r328, %r315, %r526;
	mad.lo.s32 	%r525, %r321, %r316, %r525;
	mad.lo.s32 	%r524, %r322, %r316, %r524;
	mad.lo.s32 	%r523, %r323, %r316, %r523;
	mad.lo.s32 	%r522, %r324, %r316, %r522;
	mad.lo.s32 	%r521, %r325, %r316, %r521;
	mad.lo.s32 	%r520, %r326, %r316, %r520;
	mad.lo.s32 	%r519, %r327, %r316, %r519;
	mad.lo.s32 	%r518, %r328, %r316, %r518;
	mad.lo.s32 	%r517, %r321, %r317, %r517;
	mad.lo.s32 	%r516, %r322, %r317, %r516;
	mad.lo.s32 	%r515, %r323, %r317, %r515;
	mad.lo.s32 	%r514, %r324, %r317, %r514;
	mad.lo.s32 	%r513, %r325, %r317, %r513;
	mad.lo.s32 	%r512, %r326, %r317, %r512;
	mad.lo.s32 	%r511, %r327, %r317, %r511;
	mad.lo.s32 	%r510, %r328, %r317, %r510;
	mad.lo.s32 	%r509, %r321, %r318, %r509;
	mad.lo.s32 	%r508, %r322, %r318, %r508;
	mad.lo.s32 	%r507, %r323, %r318, %r507;
	mad.lo.s32 	%r506, %r324, %r318, %r506;
	mad.lo.s32 	%r505, %r325, %r318, %r505;
	mad.lo.s32 	%r504, %r326, %r318, %r504;
	mad.lo.s32 	%r503, %r327, %r318, %r503;
	mad.lo.s32 	%r502, %r328, %r318, %r502;
	mad.lo.s32 	%r501, %r321, %r319, %r501;
	mad.lo.s32 	%r500, %r322, %r319, %r500;
	mad.lo.s32 	%r499, %r323, %r319, %r499;
	mad.lo.s32 	%r498, %r324, %r319, %r498;
	mad.lo.s32 	%r497, %r325, %r319, %r497;
	mad.lo.s32 	%r496, %r326, %r319, %r496;
	mad.lo.s32 	%r495, %r327, %r319, %r495;
	mad.lo.s32 	%r494, %r328, %r319, %r494;
	mad.lo.s32 	%r493, %r321, %r320, %r493;
	mad.lo.s32 	%r492, %r322, %r320, %r492;
	mad.lo.s32 	%r491, %r323, %r320, %r491;
	mad.lo.s32 	%r490, %r324, %r320, %r490;
	mad.lo.s32 	%r489, %r325, %r320, %r489;
	mad.lo.s32 	%r488, %r326, %r320, %r488;
	mad.lo.s32 	%r487, %r327, %r320, %r487;
	mad.lo.s32 	%r486, %r328, %r320, %r486;
	add.s32 	%r485, %r485, 1024;
	add.s32 	%r484, %r484, 512;
	setp.ne.s32 	%p2, %r485, 8208;
	@%p2 bra 	$L__BB0_3;
	ld.param.u32 	%r353, [_Z10matrix_mulPiS_S_iii_param_5];
	ld.param.u32 	%r351, [_Z10matrix_mulPiS_S_iii_param_4];
	bar.sync 	0;
	add.s32 	%r483, %r483, 8;
	setp.lt.s32 	%p3, %r483, %r351;
	shl.b32 	%r329, %r353, 3;
	mul.wide.s32 	%rd18, %r329, 4;
	add.s64 	%rd55, %rd55, %rd18;
	add.s64 	%rd54, %rd54, 32;
	@%p3 bra 	$L__BB0_2;
$L__BB0_5:
	ld.param.u32 	%r354, [_Z10matrix_mulPiS_S_iii_param_5];
	ld.param.u64 	%rd53, [_Z10matrix_mulPiS_S_iii_param_2];
	mov.u32 	%r330, %ctaid.y;
	mul.lo.s32 	%r331, %r330, %r354;
	shl.b32 	%r332, %r331, 8;
	mov.u32 	%r333, %ctaid.x;
	shl.b32 	%r334, %r333, 8;
	add.s32 	%r335, %r332, %r334;
	cvt.s64.s32 	%rd19, %r335;
	cvta.to.global.u64 	%rd20, %rd53;
	mov.u32 	%r336, %tid.x;
	shr.u32 	%r337, %r336, 5;
	shl.b32 	%r338, %r336, 3;
	and.b32  	%r339, %r338, 248;
	mul.lo.s32 	%r340, %r337, %r354;
	shl.b32 	%r341, %r340, 3;
	add.s32 	%r342, %r341, %r339;
	cvt.s64.s32 	%rd21, %r342;
	add.s64 	%rd22, %rd21, %rd19;
	shl.b64 	%rd23, %rd22, 2;
	add.s64 	%rd24, %rd20, %rd23;
	st.global.v4.u32 	[%rd24], {%r549, %r548, %r547, %r546};
	st.global.v4.u32 	[%rd24+16], {%r545, %r544, %r543, %r542};
	add.s32 	%r343, %r342, %r354;
	cvt.s64.s32 	%rd25, %r343;
	add.s64 	%rd26, %rd25, %rd19;
	shl.b64 	%rd27, %rd26, 2;
	add.s64 	%rd28, %rd20, %rd27;
	st.global.v4.u32 	[%rd28], {%r541, %r540, %r539, %r538};
	st.global.v4.u32 	[%rd28+16], {%r537, %r536, %r535, %r534};
	add.s32 	%r344, %r343, %r354;
	cvt.s64.s32 	%rd29, %r344;
	add.s64 	%rd30, %rd29, %rd19;
	shl.b64 	%rd31, %rd30, 2;
	add.s64 	%rd32, %rd20, %rd31;
	st.global.v4.u32 	[%rd32], {%r533, %r532, %r531, %r530};
	st.global.v4.u32 	[%rd32+16], {%r529, %r528, %r527, %r526};
	add.s32 	%r345, %r344, %r354;
	cvt.s64.s32 	%rd33, %r345;
	add.s64 	%rd34, %rd33, %rd19;
	shl.b64 	%rd35, %rd34, 2;
	add.s64 	%rd36, %rd20, %rd35;
	st.global.v4.u32 	[%rd36], {%r525, %r524, %r523, %r522};
	st.global.v4.u32 	[%rd36+16], {%r521, %r520, %r519, %r518};
	add.s32 	%r346, %r345, %r354;
	cvt.s64.s32 	%rd37, %r346;
	add.s64 	%rd38, %rd37, %rd19;
	shl.b64 	%rd39, %rd38, 2;
	add.s64 	%rd40, %rd20, %rd39;
	st.global.v4.u32 	[%rd40], {%r517, %r516, %r515, %r514};
	st.global.v4.u32 	[%rd40+16], {%r513, %r512, %r511, %r510};
	add.s32 	%r347, %r346, %r354;
	cvt.s64.s32 	%rd41, %r347;
	add.s64 	%rd42, %rd41, %rd19;
	shl.b64 	%rd43, %rd42, 2;
	add.s64 	%rd44, %rd20, %rd43;
	st.global.v4.u32 	[%rd44], {%r509, %r508, %r507, %r506};
	st.global.v4.u32 	[%rd44+16], {%r505, %r504, %r503, %r502};
	add.s32 	%r348, %r347, %r354;
	cvt.s64.s32 	%rd45, %r348;
	add.s64 	%rd46, %rd45, %rd19;
	shl.b64 	%rd47, %rd46, 2;
	add.s64 	%rd48, %rd20, %rd47;
	st.global.v4.u32 	[%rd48], {%r501, %r500, %r499, %r498};
	st.global.v4.u32 	[%rd48+16], {%r497, %r496, %r495, %r494};
	add.s32 	%r349, %r348, %r354;
	cvt.s64.s32 	%rd49, %r349;
	add.s64 	%rd50, %rd49, %rd19;
	shl.b64 	%rd51, %rd50, 2;
	add.s64 	%rd52, %rd20, %rd51;
	st.global.v4.u32 	[%rd52], {%r493, %r492, %r491, %r490};
	st.global.v4.u32 	[%rd52+16], {%r489, %r488, %r487, %r486};
	ret;

}


// ===== COMPILED SASS (sm_100) =====

	.target	sm_100

	.elftype	@"ET_EXEC"


//--------------------- .note.nv.tkinfo           --------------------------
	.section	.note.nv.tkinfo,"",@"SHT_NOTE"
	.sectionflags	@"SHF_NOTE_NV_TKINFO"
	.tkinfo
        /*0018*/ 	.word	0x00000002
        /*0030*/ 	.string	""
        /*0030*/ 	.string	"ptxas"
        /*0030*/ 	.string	"Cuda compilation tools, release 13.0, V13.0.88"
        /*0030*/ 	.string	"Build cuda_13.0.r13.0/compiler.36424714_0"
        /*0030*/ 	.string	"-arch sm_100 -m 64 "



//--------------------- .note.nv.cuinfo           --------------------------
	.section	.note.nv.cuinfo,"",@"SHT_NOTE"
	.sectionflags	@"SHF_NOTE_NV_CUINFO"
        /*0018*/ 	.short	0x0002
        /*001a*/ 	.short	0x0064
        /*001c*/ 	.short	0x0082
	.zero		2


//--------------------- .nv.info                  --------------------------
	.section	.nv.info,"",@"SHT_CUDA_INFO"
	.align	4


	//----- nvinfo : EIATTR_REGCOUNT
	.align		4
        /*0000*/ 	.byte	0x04, 0x2f
        /*0002*/ 	.short	(.L_1 - .L_0)
	.align		4
.L_0:
        /*0004*/ 	.word	index@(_Z10matrix_mulPiS_S_iii)
        /*0008*/ 	.word	0x0000005c


	//----- nvinfo : EIATTR_FRAME_SIZE
	.align		4
.L_1:
        /*000c*/ 	.byte	0x04, 0x11
        /*000e*/ 	.short	(.L_3 - .L_2)
	.align		4
.L_2:
        /*0010*/ 	.word	index@(_Z10matrix_mulPiS_S_iii)
        /*0014*/ 	.word	0x00000000


	//----- nvinfo : EIATTR_MIN_STACK_SIZE
	.align		4
.L_3:
        /*0018*/ 	.byte	0x04, 0x12
        /*001a*/ 	.short	(.L_5 - .L_4)
	.align		4
.L_4:
        /*001c*/ 	.word	index@(_Z10matrix_mulPiS_S_iii)
        /*0020*/ 	.word	0x00000000
.L_5:


//--------------------- .nv.compat                --------------------------
	.section	.nv.compat,"",@"SHT_CUDA_COMPAT_INFO"
	.align	4
        /*0000*/ 	.byte	0x02, 0x09, 0x00, 0x00, 0x02, 0x02, 0x01, 0x00, 0x02, 0x05, 0x05, 0x00, 0x03, 0x07, 0x01, 0x01
        /*0010*/ 	.byte	0x02, 0x03, 0x00, 0x00, 0x02, 0x06, 0x01, 0x00, 0x04, 0x0b, 0x08, 0x00, 0x09, 0x00, 0x00, 0x00
        /*0020*/ 	.byte	0x00, 0x00, 0x00, 0x00


//--------------------- .nv.info._Z10matrix_mulPiS_S_iii --------------------------
	.section	.nv.info._Z10matrix_mulPiS_S_iii,"",@"SHT_CUDA_INFO"
	.sectionflags	@""
	.align	4


	//----- nvinfo : EIATTR_CUDA_API_VERSION
	.align		4
        /*0000*/ 	.byte	0x04, 0x37
        /*0002*/ 	.short	(.L_7 - .L_6)
.L_6:
        /*0004*/ 	.word	0x00000082


	//----- nvinfo : EIATTR_KPARAM_INFO
	.align		4
.L_7:
        /*0008*/ 	.byte	0x04, 0x17
        /*000a*/ 	.short	(.L_9 - .L_8)
.L_8:
        /*000c*/ 	.word	0x00000000
        /*0010*/ 	.short	0x0005
        /*0012*/ 	.short	0x0020
        /*0014*/ 	.byte	0x00, 0xf0, 0x11, 0x00


	//----- nvinfo : EIATTR_KPARAM_INFO
	.align		4
.L_9:
        /*0018*/ 	.byte	0x04, 0x17
        /*001a*/ 	.short	(.L_11 - .L_10)
.L_10:
        /*001c*/ 	.word	0x00000000
        /*0020*/ 	.short	0x0004
        /*0022*/ 	.short	0x001c
        /*0024*/ 	.byte	0x00, 0xf0, 0x11, 0x00


	//----- nvinfo : EIATTR_KPARAM_INFO
	.align		4
.L_11:
        /*0028*/ 	.byte	0x04, 0x17
        /*002a*/ 	.short	(.L_13 - .L_12)
.L_12:
        /*002c*/ 	.word	0x00000000
        /*0030*/ 	.short	0x0003
        /*0032*/ 	.short	0x0018
        /*0034*/ 	.byte	0x00, 0xf0, 0x11, 0x00


	//----- nvinfo : EIATTR_KPARAM_INFO
	.align		4
.L_13:
        /*0038*/ 	.byte	0x04, 0x17
        /*003a*/ 	.short	(.L_15 - .L_14)
.L_14:
        /*003c*/ 	.word	0x00000000
        /*0040*/ 	.short	0x0002
        /*0042*/ 	.short	0x0010
        /*0044*/ 	.byte	0x00, 0xf5, 0x21, 0x00


	//----- nvinfo : EIATTR_KPARAM_INFO
	.align		4
.L_15:
        /*0048*/ 	.byte	0x04, 0x17
        /*004a*/ 	.short	(.L_17 - .L_16)
.L_16:
        /*004c*/ 	.word	0x00000000
        /*0050*/ 	.short	0x0001
        /*0052*/ 	.short	0x0008
        /*0054*/ 	.byte	0x00, 0xf5, 0x21, 0x00


	//----- nvinfo : EIATTR_KPARAM_INFO
	.align		4
.L_17:
        /*0058*/ 	.byte	0x04, 0x17
        /*005a*/ 	.short	(.L_19 - .L_18)
.L_18:
        /*005c*/ 	.word	0x00000000
        /*0060*/ 	.short	0x0000
        /*0062*/ 	.short	0x0000
        /*0064*/ 	.byte	0x00, 0xf5, 0x21, 0x00


	//----- nvinfo : EIATTR_SPARSE_MMA_MASK
	.align		4
.L_19:
        /*0068*/ 	.byte	0x03, 0x50
        /*006a*/ 	.short	0x0000


	//----- nvinfo : EIATTR_MAXREG_COUNT
	.align		4
        /*006c*/ 	.byte	0x03, 0x1b
        /*006e*/ 	.short	0x00ff


	//----- nvinfo : EIATTR_NUM_BARRIERS
	.align		4
        /*0070*/ 	.byte	0x02, 0x4c
        /*0072*/ 	.byte	0x01
	.zero		1


	//----- nvinfo : EIATTR_MERCURY_ISA_VERSION
	.align		4
        /*0074*/ 	.byte	0x03, 0x5f
        /*0076*/ 	.short	0x0101


	//----- nvinfo : EIATTR_VRC_CTA_INIT_COUNT
	.align		4
        /*0078*/ 	.byte	0x02, 0x4a
	.zero		1
	.zero		1


	//----- nvinfo : EIATTR_EXIT_INSTR_OFFSETS
	.align		4
        /*007c*/ 	.byte	0x04, 0x1c
        /*007e*/ 	.short	(.L_21 - .L_20)


	//   ....[0]....
.L_20:
        /*0080*/ 	.word	0x00000fb0


	//----- nvinfo : EIATTR_CBANK_PARAM_SIZE
	.align		4
.L_21:
        /*0084*/ 	.byte	0x03, 0x19
        /*0086*/ 	.short	0x0024


	//----- nvinfo : EIATTR_PARAM_CBANK
	.align		4
        /*0088*/ 	.byte	0x04, 0x0a
        /*008a*/ 	.short	(.L_23 - .L_22)
	.align		4
.L_22:
        /*008c*/ 	.word	index@(.nv.constant0._Z10matrix_mulPiS_S_iii)
        /*0090*/ 	.short	0x0380
        /*0092*/ 	.short	0x0024


	//----- nvinfo : EIATTR_SW_WAR
	.align		4
.L_23:
        /*0094*/ 	.byte	0x04, 0x36
        /*0096*/ 	.short	(.L_25 - .L_24)
.L_24:
        /*0098*/ 	.word	0x00000008
.L_25:


//--------------------- .nv.callgraph             --------------------------
	.section	.nv.callgraph,"",@"SHT_CUDA_CALLGRAPH"
	.align	4
	.sectionentsize	8
	.align		4
        /*0000*/ 	.word	0x00000000
	.align		4
        /*0004*/ 	.word	0xffffffff
	.align		4
        /*0008*/ 	.word	0x00000000
	.align		4
        /*000c*/ 	.word	0xfffffffe
	.align		4
        /*0010*/ 	.word	0x00000000
	.align		4
        /*0014*/ 	.word	0xfffffffd
	.align		4
        /*0018*/ 	.word	0x00000000
	.align		4
        /*001c*/ 	.word	0xfffffffc


//--------------------- .text._Z10matrix_mulPiS_S_iii --------------------------
	.section	.text._Z10matrix_mulPiS_S_iii,"ax",@progbits
	.align	128
        .global         _Z10matrix_mulPiS_S_iii
        .type           _Z10matrix_mulPiS_S_iii,@function
        .size           _Z10matrix_mulPiS_S_iii,(.L_x_4 - _Z10matrix_mulPiS_S_iii)
        .other          _Z10matrix_mulPiS_S_iii,@"STO_CUDA_ENTRY STV_DEFAULT"
_Z10matrix_mulPiS_S_iii:
.text._Z10matrix_mulPiS_S_iii:
[----:B------:R-:W-:Y:S08]  /*0000*/  LDC R1, c[0x0][0x37c] ;  /* 0x0000df00ff017b82 */ /* 0x000ff00000000800 */
[----:B------:R-:W0:Y:S01]  /*0010*/  S2UR UR8, SR_CTAID.Y ;  /* 0x00000000000879c3 */ /* 0x000e220000002600 */
[----:B------:R-:W1:Y:S01]  /*0020*/  LDCU UR12, c[0x0][0x39c] ;  /* 0x00007380ff0c77ac */ /* 0x000e620008000800 */
[----:B------:R-:W-:-:S02]  /*0030*/  CS2R R66, SRZ ;  /* 0x0000000000427805 */ /* 0x000fc4000001ff00 */
[----:B------:R-:W-:Y:S02]  /*0040*/  CS2R R64, SRZ ;  /* 0x0000000000407805 */ /* 0x000fe4000001ff00 */
[----:B------:R-:W-:Y:S01]  /*0050*/  CS2R R62, SRZ ;  /* 0x00000000003e7805 */ /* 0x000fe2000001ff00 */
[----:B------:R-:W2:Y:S01]  /*0060*/  LDCU.128 UR4, c[0x0][0x380] ;  /* 0x00007000ff0477ac */ /* 0x000ea20008000c00 */
[----:B------:R-:W-:Y:S02]  /*0070*/  CS2R R60, SRZ ;  /* 0x00000000003c7805 */ /* 0x000fe4000001ff00 */
[----:B------:R-:W-:Y:S01]  /*0080*/  CS2R R58, SRZ ;  /* 0x00000000003a7805 */ /* 0x000fe2000001ff00 */
[----:B------:R-:W3:Y:S01]  /*0090*/  S2UR UR9, SR_CTAID.X ;  /* 0x00000000000979c3 */ /* 0x000ee20000002500 */
[----:B------:R-:W-:Y:S02]  /*00a0*/  CS2R R56, SRZ ;  /* 0x0000000000387805 */ /* 0x000fe4000001ff00 */
[----:B------:R-:W-:-:S02]  /*00b0*/  CS2R R54, SRZ ;  /* 0x0000000000367805 */ /* 0x000fc4000001ff00 */
[----:B------:R-:W-:Y:S02]  /*00c0*/  CS2R R52, SRZ ;  /* 0x0000000000347805 */ /* 0x000fe4000001ff00 */
[----:B------:R-:W-:Y:S02]  /*00d0*/  CS2R R50, SRZ ;  /* 0x0000000000327805 */ /* 0x000fe4000001ff00 */
[----:B------:R-:W-:Y:S02]  /*00e0*/  CS2R R48, SRZ ;  /* 0x0000000000307805 */ /* 0x000fe4000001ff00 */
[----:B------:R-:W-:Y:S02]  /*00f0*/  CS2R R46, SRZ ;  /* 0x00000000002e7805 */ /* 0x000fe4000001ff00 */
[----:B------:R-:W-:Y:S02]  /*0100*/  CS2R R44, SRZ ;  /* 0x00000000002c7805 */ /* 0x000fe4000001ff00 */
[----:B------:R-:W-:-:S02]  /*0110*/  CS2R R42, SRZ ;  /* 0x00000000002a7805 */ /* 0x000fc4000001ff00 */
[----:B------:R-:W-:Y:S02]  /*0120*/  CS2R R40, SRZ ;  /* 0x0000000000287805 */ /* 0x000fe4000001ff00 */
[----:B------:R-:W-:Y:S01]  /*0130*/  CS2R R38, SRZ ;  /* 0x0000000000267805 */ /* 0x000fe2000001ff00 */
[----:B-1----:R-:W-:Y:S01]  /*0140*/  UISETP.GE.AND UP0, UPT, UR12, 0x1, UPT ;  /* 0x000000010c00788c */ /* 0x002fe2000bf06270 */
[----:B------:R-:W-:Y:S02]  /*0150*/  CS2R R36, SRZ ;  /* 0x0000000000247805 */ /* 0x000fe4000001ff00 */
[----:B------:R-:W-:Y:S02]  /*0160*/  CS2R R34, SRZ ;  /* 0x0000000000227805 */ /* 0x000fe4000001ff00 */
[----:B------:R-:W-:Y:S02]  /*0170*/  CS2R R32, SRZ ;  /* 0x0000000000207805 */ /* 0x000fe4000001ff00 */
[----:B------:R-:W-:Y:S01]  /*0180*/  CS2R R30, SRZ ;  /* 0x00000000001e7805 */ /* 0x000fe2000001ff00 */
[----:B0-----:R-:W-:Y:S01]  /*0190*/  UIMAD UR8, UR8, UR12, URZ ;  /* 0x0000000c080872a4 */ /* 0x001fe2000f8e02ff */
[----:B------:R-:W-:-:S02]  /*01a0*/  CS2R R28, SRZ ;  /* 0x00000000001c7805 */ /* 0x000fc4000001ff00 */
[----:B------:R-:W-:Y:S02]  /*01b0*/  CS2R R26, SRZ ;  /* 0x00000000001a7805 */ /* 0x000fe4000001ff00 */
[----:B------:R-:W-:Y:S01]  /*01c0*/  CS2R R24, SRZ ;  /* 0x0000000000187805 */ /* 0x000fe2000001ff00 */
[----:B------:R-:W-:Y:S01]  /*01d0*/  USHF.L.U32 UR8, UR8, 0x8, URZ ;  /* 0x0000000808087899 */ /* 0x000fe200080006ff */
[----:B------:R-:W-:Y:S02]  /*01e0*/  CS2R R22, SRZ ;  /* 0x0000000000167805 */ /* 0x000fe4000001ff00 */
[----:B------:R-:W-:Y:S02]  /*01f0*/  CS2R R20, SRZ ;  /* 0x0000000000147805 */ /* 0x000fe4000001ff00 */
[----:B------:R-:W-:Y:S01]  /*0200*/  CS2R R18, SRZ ;  /* 0x0000000000127805 */ /* 0x000fe2000001ff00 */
[----:B---3--:R-:W-:Y:S01]  /*0210*/  USHF.L.U32 UR9, UR9, 0x8, URZ ;  /* 0x0000000809097899 */ /* 0x008fe200080006ff */
[----:B------:R-:W-:-:S02]  /*0220*/  CS2R R16, SRZ ;  /* 0x0000000000107805 */ /* 0x000fc4000001ff00 */
[----:B------:R-:W-:Y:S02]  /*0230*/  CS2R R14, SRZ ;  /* 0x00000000000e7805 */ /* 0x000fe4000001ff00 */
[----:B------:R-:W-:Y:S02]  /*0240*/  CS2R R12, SRZ ;  /* 0x00000000000c7805 */ /* 0x000fe4000001ff00 */
[----:B------:R-:W-:Y:S02]  /*0250*/  CS2R R10, SRZ ;  /* 0x00000000000a7805 */ /* 0x000fe4000001ff00 */
[----:B------:R-:W-:Y:S02]  /*0260*/  CS2R R8, SRZ ;  /* 0x0000000000087805 */ /* 0x000fe4000001ff00 */
[----:B------:R-:W-:Y:S02]  /*0270*/  CS2R R6, SRZ ;  /* 0x0000000000067805 */ /* 0x000fe4000001ff00 */
[----:B------:R-:W-:Y:S01]  /*0280*/  CS2R R4, SRZ ;  /* 0x0000000000047805 */ /* 0x000fe2000001ff00 */
[----:B------:R-:W0:Y:S01]  /*0290*/  LDCU.64 UR10, c[0x0][0x358] ;  /* 0x00006b00ff0a77ac */ /* 0x000e220008000a00 */
[----:B--2---:R-:W-:-:S02]  /*02a0*/  UIMAD.WIDE.U32 UR6, UR9, 0x4, UR6 ;  /* 0x00000004090678a5 */ /* 0x004fc4000f8e0006 */
[----:B------:R-:W-:Y:S01]  /*02b0*/  UIMAD.WIDE UR4, UR8, 0x4, UR4 ;  /* 0x00000004080478a5 */ /* 0x000fe2000f8e0204 */
[----:B------:R-:W-:Y:S11]  /*02c0*/  BRA.U !UP0, `(.L_x_0) ;  /* 0x0000000908287547 */ /* 0x000ff6000b800000 */
[----:B------:R-:W1:Y:S01]  /*02d0*/  S2R R77, SR_TID.X ;  /* 0x00000000004d7919 */ /* 0x000e620000002100 */
[----:B------:R-:W-:Y:S01]  /*02e0*/  IMAD.U32 R2, RZ, RZ, UR6 ;  /* 0x00000006ff027e24 */ /* 0x000fe2000f8e00ff */
[----:B------:R-:W-:Y:S01]  /*02f0*/  MOV R3, UR7 ;  /* 0x0000000700037c02 */ /* 0x000fe20008000f00 */
[----:B------:R-:W-:Y:S01]  /*0300*/  IMAD.MOV.U32 R67, RZ, RZ, RZ ;  /* 0x000000ffff437224 */ /* 0x000fe200078e00ff */
[----:B------:R-:W-:Y:S01]  /*0310*/  UMOV UR8, UR4 ;  /* 0x0000000400087c82 */ /* 0x000fe20008000000 */
[----:B------:R-:W-:Y:S01]  /*0320*/  UMOV UR9, UR5 ;  /* 0x0000000500097c82 */ /* 0x000fe20008000000 */
[----:B------:R-:W-:Y:S01]  /*0330*/  UMOV UR4, URZ ;  /* 0x000000ff00047c82 */ /* 0x000fe20008000000 */
[----:B-1----:R-:W-:-:S05]  /*0340*/  IMAD.SHL.U32 R79, R77, 0x4, RZ ;  /* 0x000000044d4f7824 */ /* 0x002fca00078e00ff */
[----:B------:R-:W-:-:S07]  /*0350*/  LOP3.LUT R0, R79, 0x7c, RZ, 0xc0, !PT ;  /* 0x0000007c4f007812 */ /* 0x000fce00078ec0ff */
.L_x_2:
[----:B------:R-:W1:Y:S01]  /*0360*/  LDC R76, c[0x0][0x3a0] ;  /* 0x0000e800ff4c7b82 */ /* 0x000e620000000800 */
[----:B------:R-:W2:Y:S01]  /*0370*/  LDCU UR12, c[0x0][0x39c] ;  /* 0x00007380ff0c77ac */ /* 0x000ea20008000800 */
[--C-:B------:R-:W-:Y:S01]  /*0380*/  SHF.R.U32.HI R78, RZ, 0x1, R77.reuse ;  /* 0x00000001ff4e7819 */ /* 0x100fe2000001164d */
[----:B------:R-:W-:Y:S01]  /*0390*/  IMAD.U32 R68, RZ, RZ, UR8 ;  /* 0x00000008ff447e24 */ /* 0x000fe2000f8e00ff */
[C---:B------:R-:W-:Y:S02]  /*03a0*/  LOP3.LUT R71, R79.reuse, 0x4, RZ, 0xc0, !PT ;  /* 0x000000044f477812 */ /* 0x040fe400078ec0ff */
[----:B------:R-:W-:Y:S02]  /*03b0*/  SHF.R.U32.HI R81, RZ, 0x6, R77 ;  /* 0x00000006ff517819 */ /* 0x000fe4000001164d */
[----:B------:R-:W-:Y:S02]  /*03c0*/  LOP3.LUT R70, R79, 0xfc, RZ, 0xc0, !PT ;  /* 0x000000fc4f467812 */ /* 0x000fe400078ec0ff */
[----:B------:R-:W-:Y:S01]  /*03d0*/  MOV R69, UR9 ;  /* 0x0000000900457c02 */ /* 0x000fe20008000f00 */
[----:B--2---:R-:W-:-:S04]  /*03e0*/  IMAD R71, R78, UR12, R71 ;  /* 0x0000000c4e477c24 */ /* 0x004fc8000f8e0247 */
[----:B------:R-:W-:-:S04]  /*03f0*/  IMAD.WIDE.U32 R68, R71, 0x4, R68 ;  /* 0x0000000447447825 */ /* 0x000fc800078e0044 */
[----:B-1----:R-:W-:Y:S02]  /*0400*/  IMAD R73, R81, R76, R70 ;  /* 0x0000004c51497224 */ /* 0x002fe400078e0246 */
[----:B0-----:R-:W2:Y:S02]  /*0410*/  LDG.E.128 R68, desc[UR10][R68.64] ;  /* 0x0000000a44447981 */ /* 0x001ea4000c1e1d00 */
[----:B------:R-:W-:-:S06]  /*0420*/  IMAD.WIDE R72, R73, 0x4, R2 ;  /* 0x0000000449487825 */ /* 0x000fcc00078e0202 */
[----:B------:R-:W3:Y:S01]  /*0430*/  LDG.E.128 R72, desc[UR10][R72.64] ;  /* 0x0000000a48487981 */ /* 0x000ee2000c1e1d00 */
[----:B------:R-:W0:Y:S01]  /*0440*/  S2UR UR7, SR_CgaCtaId ;  /* 0x00000000000779c3 */ /* 0x000e220000008800 */
[----:B------:R-:W-:-:S05]  /*0450*/  IMAD.SHL.U32 R80, R77, 0x40, RZ ;  /* 0x000000404d507824 */ /* 0x000fca00078e00ff */
[----:B------:R-:W-:Y:S01]  /*0460*/  LOP3.LUT R80, R80, 0x40, RZ, 0xc0, !PT ;  /* 0x0000004050507812 */ /* 0x000fe200078ec0ff */
[----:B------:R-:W-:-:S04]  /*0470*/  UMOV UR5, 0x400 ;  /* 0x0000040000057882 */ /* 0x000fc80000000000 */
[----:B------:R-:W-:Y:S01]  /*0480*/  IMAD R83, R81, 0x80, R80 ;  /* 0x0000008051537824 */ /* 0x000fe200078e0250 */
[C---:B------:R-:W-:Y:S02]  /*0490*/  SHF.L.U32 R81, R77.reuse, 0xc, RZ ;  /* 0x0000000c4d517819 */ /* 0x040fe400000006ff */
[----:B------:R-:W-:Y:S01]  /*04a0*/  LOP3.LUT R80, R77, 0x3e, RZ, 0xc0, !PT ;  /* 0x0000003e4d507812 */ /* 0x000fe200078ec0ff */
[----:B------:R-:W-:Y:S01]  /*04b0*/  UIADD3 UR6, UPT, UPT, UR5, 0x2000, URZ ;  /* 0x0000200005067890 */ /* 0x000fe2000fffe0ff */
[----:B------:R-:W1:Y:S01]  /*04c0*/  S2R R77, SR_TID.X ;  /* 0x00000000004d7919 */ /* 0x000e620000002100 */
[----:B------:R-:W-:Y:S01]  /*04d0*/  IMAD.SHL.U32 R78, R78, 0x4, RZ ;  /* 0x000000044e4e7824 */ /* 0x000fe200078e00ff */
[----:B------:R-:W-:Y:S01]  /*04e0*/  LEA.HI R80, R80, R83, RZ, 0x1f ;  /* 0x0000005350507211 */ /* 0x000fe200078ff8ff */
[----:B0-----:R-:W-:Y:S02]  /*04f0*/  ULEA UR6, UR7, UR6, 0x18 ;  /* 0x0000000607067291 */ /* 0x001fe4000f8ec0ff */
[----:B------:R-:W-:Y:S01]  /*0500*/  ULEA UR5, UR7, UR5, 0x18 ;  /* 0x0000000507057291 */ /* 0x000fe2000f8ec0ff */
[----:B------:R-:W-:-:S03]  /*0510*/  LOP3.LUT R78, R78, 0x1000, R81, 0xf8, !PT ;  /* 0x000010004e4e7812 */ /* 0x000fc600078ef851 */
[----:B------:R-:W-:Y:S01]  /*0520*/  LEA R80, R80, UR6, 0x2 ;  /* 0x0000000650507c11 */ /* 0x000fe2000f8e10ff */
[----:B------:R-:W-:Y:S01]  /*0530*/  IMAD.U32 R83, RZ, RZ, UR6 ;  /* 0x00000006ff537e24 */ /* 0x000fe2000f8e00ff */
[----:B-1----:R-:W-:-:S04]  /*0540*/  LOP3.LUT R81, R77, 0x3e0, RZ, 0xc0, !PT ;  /* 0x000003e04d517812 */ /* 0x002fc800078ec0ff */
[----:B------:R-:W-:Y:S02]  /*0550*/  IADD3 R82, PT, PT, R81, UR5, RZ ;  /* 0x0000000551527c10 */ /* 0x000fe4000fffe0ff */
[----:B------:R-:W-:Y:S01]  /*0560*/  IADD3 R81, PT, PT, R0, 0x100, R83 ;  /* 0x0000010000517810 */ /* 0x000fe20007ffe053 */
[----:B--2---:R0:W-:Y:S04]  /*0570*/  STS [R78+UR5], R68 ;  /* 0x000000444e007988 */ /* 0x0041e80008000805 */
[----:B------:R0:W-:Y:S04]  /*0580*/  STS [R78+UR5+0x400], R69 ;  /* 0x000400454e007988 */ /* 0x0001e80008000805 */
[----:B------:R0:W-:Y:S04]  /*0590*/  STS [R78+UR5+0x800], R70 ;  /* 0x000800464e007988 */ /* 0x0001e80008000805 */
[----:B------:R0:W-:Y:S04]  /*05a0*/  STS [R78+UR5+0xc00], R71 ;  /* 0x000c00474e007988 */ /* 0x0001e80008000805 */
[----:B---3--:R0:W-:Y:S04]  /*05b0*/  STS [R80], R72 ;  /* 0x0000004850007388 */ /* 0x0081e80000000800 */
[----:B------:R0:W-:Y:S04]  /*05c0*/  STS [R80+0x40], R73 ;  /* 0x0000404950007388 */ /* 0x0001e80000000800 */
[----:B------:R0:W-:Y:S04]  /*05d0*/  STS [R80+0x80], R74 ;  /* 0x0000804a50007388 */ /* 0x0001e80000000800 */
[----:B------:R0:W-:Y:S01]  /*05e0*/  STS [R80+0xc0], R75 ;  /* 0x0000c04b50007388 */ /* 0x0001e20000000800 */
[----:B------:R-:W-:Y:S01]  /*05f0*/  UMOV UR5, 0x10 ;  /* 0x0000001000057882 */ /* 0x000fe20000000000 */
[----:B------:R-:W-:Y:S06]  /*0600*/  BAR.SYNC.DEFER_BLOCKING 0x0 ;  /* 0x0000000000007b1d */ /* 0x000fec0000010000 */
.L_x_1:
[----:B------:R-:W-:Y:S04]  /*0610*/  LDS R83, [R81+-0x100] ;  /* 0xffff000051537984 */ /* 0x000fe80000000800 */
[----:B0-----:R-:W0:Y:S04]  /*0620*/  LDS.128 R68, [R82+UR5+-0x10] ;  /* 0xfffff00552447984 */ /* 0x001e280008000c00 */
[----:B------:R-:W1:Y:S04]  /*0630*/  LDS R78, [R81+-0xc0] ;  /* 0xffff4000514e7984 */ /* 0x000e680000000800 */
[----:B------:R-:W2:Y:S04]  /*0640*/  LDS R85, [R81+-0x80] ;  /* 0xffff800051557984 */ /* 0x000ea80000000800 */
[----:B------:R-:W3:Y:S04]  /*0650*/  LDS R80, [R81+-0x40] ;  /* 0xffffc00051507984 */ /* 0x000ee80000000800 */
[----:B------:R-:W4:Y:S04]  /*0660*/  LDS R87, [R81] ;  /* 0x0000000051577984 */ /* 0x000f280000000800 */
[----:B------:R-:W5:Y:S04]  /*0670*/  LDS R84, [R81+0x40] ;  /* 0x0000400051547984 */ /* 0x000f680000000800 */
[----:B------:R-:W5:Y:S04]  /*0680*/  LDS R89, [R81+0x80] ;  /* 0x0000800051597984 */ /* 0x000f680000000800 */
[----:B------:R0:W5:Y:S04]  /*0690*/  LDS R86, [R81+0xc0] ;  /* 0x0000c00051567984 */ /* 0x0001680000000800 */
[----:B------:R-:W5:Y:S01]  /*06a0*/  LDS.128 R72, [R82+UR5] ;  /* 0x0000000552487984 */ /* 0x000f620008000c00 */
[----:B------:R-:W-:Y:S01]  /*06b0*/  UIADD3 UR5, UPT, UPT, UR5, 0x400, URZ ;  /* 0x0000040005057890 */ /* 0x000fe2000fffe0ff */
[----:B0-----:R-:W-:-:S03]  /*06c0*/  VIADD R81, R81, 0x200 ;  /* 0x0000020051517836 */ /* 0x001fc60000000000 */
[----:B------:R-:W-:Y:S01]  /*06d0*/  UISETP.NE.AND UP0, UPT, UR5, 0x2010, UPT ;  /* 0x000020100500788c */ /* 0x000fe2000bf05270 */
[C---:B------:R-:W-:Y:S02]  /*06e0*/  IMAD R4, R68.reuse, R83, R4 ;  /* 0x0000005344047224 */ /* 0x040fe400078e0204 */
[-C--:B------:R-:W-:Y:S02]  /*06f0*/  IMAD R12, R83, R69.reuse, R12 ;  /* 0x00000045530c7224 */ /* 0x080fe400078e020c */
[----:B-1----:R-:W-:Y:S02]  /*0700*/  IMAD R5, R68, R78, R5 ;  /* 0x0000004e44057224 */ /* 0x002fe400078e0205 */
[----:B------:R-:W-:Y:S02]  /*0710*/  IMAD R13, R78, R69, R13 ;  /* 0x000000454e0d7224 */ /* 0x000fe400078e020d */
[----:B--2---:R-:W-:Y:S02]  /*0720*/  IMAD R6, R68, R85, R6 ;  /* 0x0000005544067224 */ /* 0x004fe400078e0206 */
[----:B------:R-:W-:-:S02]  /*0730*/  IMAD R14, R85, R69, R14 ;  /* 0x00000045550e7224 */ /* 0x000fc400078e020e */
[----:B---3--:R-:W-:Y:S02]  /*0740*/  IMAD R7, R68, R80, R7 ;  /* 0x0000005044077224 */ /* 0x008fe400078e0207 */
[----:B------:R-:W-:Y:S02]  /*0750*/  IMAD R15, R80, R69, R15 ;  /* 0x00000045500f7224 */ /* 0x000fe400078e020f */
[C---:B----4-:R-:W-:Y:S02]  /*0760*/  IMAD R8, R68.reuse, R87, R8 ;  /* 0x0000005744087224 */ /* 0x050fe400078e0208 */
[-C--:B------:R-:W-:Y:S02]  /*0770*/  IMAD R16, R87, R69.reuse, R16 ;  /* 0x0000004557107224 */ /* 0x080fe400078e0210 */
[----:B-----5:R-:W-:Y:S02]  /*0780*/  IMAD R9, R68, R84, R9 ;  /* 0x0000005444097224 */ /* 0x020fe400078e0209 */
[----:B------:R-:W-:-:S02]  /*0790*/  IMAD R17, R84, R69, R17 ;  /* 0x0000004554117224 */ /* 0x000fc400078e0211 */
[C---:B------:R-:W-:Y:S02]  /*07a0*/  IMAD R10, R68.reuse, R89, R10 ;  /* 0x00000059440a7224 */ /* 0x040fe400078e020a */
[-C--:B------:R-:W-:Y:S02]  /*07b0*/  IMAD R18, R89, R69.reuse, R18 ;  /* 0x0000004559127224 */ /* 0x080fe400078e0212 */
[----:B------:R-:W-:Y:S02]  /*07c0*/  IMAD R11, R68, R86, R11 ;  /* 0x00000056440b7224 */ /* 0x000fe400078e020b */
[----:B------:R-:W-:Y:S02]  /*07d0*/  IMAD R19, R86, R69, R19 ;  /* 0x0000004556137224 */ /* 0x000fe400078e0213 */
[-C--:B------:R-:W-:Y:S02]  /*07e0*/  IMAD R20, R83, R70.reuse, R20 ;  /* 0x0000004653147224 */ /* 0x080fe400078e0214 */
[----:B------:R-:W-:-:S02]  /*07f0*/  IMAD R21, R78, R70, R21 ;  /* 0x000000464e157224 */ /* 0x000fc400078e0215 */
[-C--:B------:R-:W-:Y:S02]  /*0800*/  IMAD R22, R85, R70.reuse, R22 ;  /* 0x0000004655167224 */ /* 0x080fe400078e0216 */
[-C--:B------:R-:W-:Y:S02]  /*0810*/  IMAD R23, R80, R70.reuse, R23 ;  /* 0x0000004650177224 */ /* 0x080fe400078e0217 */
[-C--:B------:R-:W-:Y:S02]  /*0820*/  IMAD R24, R87, R70.reuse, R24 ;  /* 0x0000004657187224 */ /* 0x080fe400078e0218 */
[-C--:B------:R-:W-:Y:S02]  /*0830*/  IMAD R25, R84, R70.reuse, R25 ;  /* 0x0000004654197224 */ /* 0x080fe400078e0219 */
        /* <DEDUP_REMOVED lines=9> */
[----:B------:R-:W-:Y:S02]  /*08d0*/  IMAD R35, R86, R71, R35 ;  /* 0x0000004756237224 */ /* 0x000fe400078e0223 */
[C---:B------:R-:W-:Y:S02]  /*08e0*/  IMAD R36, R72.reuse, R83, R36 ;  /* 0x0000005348247224 */ /* 0x040fe400078e0224 */
[C---:B------:R-:W-:Y:S02]  /*08f0*/  IMAD R37, R72.reuse, R78, R37 ;  /* 0x0000004e48257224 */ /* 0x040fe400078e0225 */
[C---:B------:R-:W-:Y:S02]  /*0900*/  IMAD R38, R72.reuse, R85, R38 ;  /* 0x0000005548267224 */ /* 0x040fe400078e0226 */
[----:B------:R-:W-:-:S02]  /*0910*/  IMAD R39, R72, R80, R39 ;  /* 0x0000005048277224 */ /* 0x000fc400078e0227 */
[C---:B------:R-:W-:Y:S02]  /*0920*/  IMAD R40, R72.reuse, R87, R40 ;  /* 0x0000005748287224 */ /* 0x040fe400078e0228 */
[C---:B------:R-:W-:Y:S02]  /*0930*/  IMAD R41, R72.reuse, R84, R41 ;  /* 0x0000005448297224 */ /* 0x040fe400078e0229 */
[C---:B------:R-:W-:Y:S02]  /*0940*/  IMAD R42, R72.reuse, R89, R42 ;  /* 0x00000059482a7224 */ /* 0x040fe400078e022a */
        /* <DEDUP_REMOVED lines=17> */
[-C--:B------:R-:W-:Y:S02]  /*0a60*/  IMAD R60, R83, R75.reuse, R60 ;  /* 0x0000004b533c7224 */ /* 0x080fe400078e023c */
[-C--:B------:R-:W-:Y:S02]  /*0a70*/  IMAD R61, R78, R75.reuse, R61 ;  /* 0x0000004b4e3d7224 */ /* 0x080fe400078e023d */
[-C--:B------:R-:W-:Y:S02]  /*0a80*/  IMAD R62, R85, R75.reuse, R62 ;  /* 0x0000004b553e7224 */ /* 0x080fe400078e023e */
[----:B------:R-:W-:-:S02]  /*0a90*/  IMAD R63, R80, R75, R63 ;  /* 0x0000004b503f7224 */ /* 0x000fc400078e023f */
[-C--:B------:R-:W-:Y:S02]  /*0aa0*/  IMAD R64, R87, R75.reuse, R64 ;  /* 0x0000004b57407224 */ /* 0x080fe400078e0240 */
[-C--:B------:R-:W-:Y:S02]  /*0ab0*/  IMAD R65, R84, R75.reuse, R65 ;  /* 0x0000004b54417224 */ /* 0x080fe400078e0241 */
[-C--:B------:R-:W-:Y:S02]  /*0ac0*/  IMAD R66, R89, R75.reuse, R66 ;  /* 0x0000004b59427224 */ /* 0x080fe400078e0242 */
[----:B------:R-:W-:Y:S01]  /*0ad0*/  IMAD R67, R86, R75, R67 ;  /* 0x0000004b56437224 */ /* 0x000fe200078e0243 */
[----:B------:R-:W-:Y:S06]  /*0ae0*/  BRA.U UP0, `(.L_x_1) ;  /* 0xfffffff900c87547 */ /* 0x000fec000b83ffff */
[----:B------:R-:W-:Y:S01]  /*0af0*/  BAR.SYNC.DEFER_BLOCKING 0x0 ;  /* 0x0000000000007b1d */ /* 0x000fe20000010000 */
[----:B------:R-:W-:Y:S01]  /*0b00*/  UIADD3 UR8, UP0, UPT, UR8, 0x20, URZ ;  /* 0x0000002008087890 */ /* 0x000fe2000ff1e0ff */
[----:B------:R-:W-:Y:S01]  /*0b10*/  IMAD.SHL.U32 R69, R76, 0x8, RZ ;  /* 0x000000084c457824 */ /* 0x000fe200078e00ff */
[----:B------:R-:W-:Y:S02]  /*0b20*/  UIADD3 UR4, UPT, UPT, UR4, 0x8, URZ ;  /* 0x0000000804047890 */ /* 0x000fe4000fffe0ff */
[----:B------:R-:W-:Y:S01]  /*0b30*/  UIADD3.X UR9, UPT, UPT, URZ, UR9, URZ, UP0, !UPT ;  /* 0x00000009ff097290 */ /* 0x000fe200087fe4ff */
[----:B------:R-:W-:Y:S01]  /*0b40*/  IMAD.WIDE R2, R69, 0x4, R2 ;  /* 0x0000000445027825 */ /* 0x000fe200078e0202 */
[----:B------:R-:W-:-:S09]  /*0b50*/  UISETP.GE.AND UP0, UPT, UR4, UR12, UPT ;  /* 0x0000000c0400728c */ /* 0x000fd2000bf06270 */
[----:B------:R-:W-:Y:S05]  /*0b60*/  BRA.U !UP0, `(.L_x_2) ;  /* 0xfffffff508fc7547 */ /* 0x000fea000b83ffff */
.L_x_0:
[----:B------:R-:W1:Y:S01]  /*0b70*/  S2R R2, SR_TID.X ;  /* 0x0000000000027919 */ /* 0x000e620000002100 */
[----:B------:R-:W-:Y:S01]  /*0b80*/  S2UR UR4, SR_CTAID.Y ;  /* 0x00000000000479c3 */ /* 0x000fe20000002600 */
[----:B------:R-:W2:Y:S01]  /*0b90*/  LDCU UR8, c[0x0][0x3a0] ;  /* 0x00007400ff0877ac */ /* 0x000ea20008000800 */
[----:B------:R-:W3:Y:S06]  /*0ba0*/  LDCU.64 UR6, c[0x0][0x390] ;  /* 0x00007200ff0677ac */ /* 0x000eec0008000a00 */
[----:B------:R-:W2:Y:S01]  /*0bb0*/  S2UR UR5, SR_CTAID.X ;  /* 0x00000000000579c3 */ /* 0x000ea20000002500 */
[----:B-1----:R-:W-:Y:S01]  /*0bc0*/  SHF.R.U32.HI R0, RZ, 0x5, R2 ;  /* 0x00000005ff007819 */ /* 0x002fe20000011602 */
[----:B--2---:R-:W-:Y:S01]  /*0bd0*/  UIMAD UR4, UR4, UR8, UR5 ;  /* 0x00000008040472a4 */ /* 0x004fe2000f8e0205 */
[----:B------:R-:W-:-:S03]  /*0be0*/  SHF.L.U32 R2, R2, 0x3, RZ ;  /* 0x0000000302027819 */ /* 0x000fc600000006ff */
[----:B------:R-:W-:Y:S01]  /*0bf0*/  IMAD R3, R0, UR8, RZ ;  /* 0x0000000800037c24 */ /* 0x000fe2000f8e02ff */
[----:B------:R-:W-:Y:S01]  /*0c00*/  LOP3.LUT R2, R2, 0xf8, RZ, 0xc0, !PT ;  /* 0x000000f802027812 */ /* 0x000fe200078ec0ff */
[----:B------:R-:W-:-:S04]  /*0c10*/  USHF.L.U32 UR4, UR4, 0x8, URZ ;  /* 0x0000000804047899 */ /* 0x000fc800080006ff */
[----:B------:R-:W-:Y:S01]  /*0c20*/  IMAD R2, R3, 0x8, R2 ;  /* 0x0000000803027824 */ /* 0x000fe200078e0202 */
[----:B------:R-:W-:-:S04]  /*0c30*/  USHF.R.S32.HI UR5, URZ, 0x1f, UR4 ;  /* 0x0000001fff057899 */ /* 0x000fc80008011404 */
[C---:B------:R-:W-:Y:S02]  /*0c40*/  IADD3 R0, PT, PT, R2.reuse, UR8, RZ ;  /* 0x0000000802007c10 */ /* 0x040fe4000fffe0ff */
[----:B------:R-:W-:Y:S02]  /*0c50*/  IADD3 R3, P0, PT, R2, UR4, RZ ;  /* 0x0000000402037c10 */ /* 0x000fe4000ff1e0ff */
[----:B------:R-:W-:Y:S02]  /*0c60*/  IADD3 R69, P1, PT, R0, UR4, RZ ;  /* 0x0000000400457c10 */ /* 0x000fe4000ff3e0ff */
[----:B------:R-:W-:Y:S01]  /*0c70*/  LEA.HI.X.SX32 R72, R2, UR5, 0x1, P0 ;  /* 0x0000000502487c11 */ /* 0x000fe200080f0eff */
[C---:B------:R-:W-:Y:S01]  /*0c80*/  VIADD R2, R0.reuse, UR8 ;  /* 0x0000000800027c36 */ /* 0x040fe20008000000 */
[----:B---3--:R-:W-:Y:S02]  /*0c90*/  LEA R70, P0, R3, UR6, 0x2 ;  /* 0x0000000603467c11 */ /* 0x008fe4000f8010ff */
[----:B------:R-:W-:-:S02]  /*0ca0*/  LEA.HI.X.SX32 R0, R0, UR5, 0x1, P1 ;  /* 0x0000000500007c11 */ /* 0x000fc400088f0eff */
[----:B------:R-:W-:Y:S02]  /*0cb0*/  LEA R68, P1, R69, UR6, 0x2 ;  /* 0x0000000645447c11 */ /* 0x000fe4000f8210ff */
[----:B------:R-:W-:Y:S02]  /*0cc0*/  LEA.HI.X R71, R3, UR7, R72, 0x2, P0 ;  /* 0x0000000703477c11 */ /* 0x000fe400080f1448 */
[C---:B------:R-:W-:Y:S02]  /*0cd0*/  IADD3 R3, P0, PT, R2.reuse, UR4, RZ ;  /* 0x0000000402037c10 */ /* 0x040fe4000ff1e0ff */
[----:B------:R-:W-:Y:S01]  /*0ce0*/  LEA.HI.X R69, R69, UR7, R0, 0x2, P1 ;  /* 0x0000000745457c11 */ /* 0x000fe200088f1400 */
[----:B0-----:R0:W-:Y:S01]  /*0cf0*/  STG.E.128 desc[UR10][R70.64], R4 ;  /* 0x0000000446007986 */ /* 0x0011e2000c101d0a */
[C---:B------:R-:W-:Y:S02]  /*0d00*/  IADD3 R0, PT, PT, R2.reuse, UR8, RZ ;  /* 0x0000000802007c10 */ /* 0x040fe4000fffe0ff */
[----:B------:R-:W-:Y:S01]  /*0d10*/  LEA.HI.X.SX32 R72, R2, UR5, 0x1, P0 ;  /* 0x0000000502487c11 */ /* 0x000fe200080f0eff */
[----:B------:R1:W-:Y:S01]  /*0d20*/  STG.E.128 desc[UR10][R70.64+0x10], R8 ;  /* 0x0000100846007986 */ /* 0x0003e2000c101d0a */
[C---:B------:R-:W-:Y:S01]  /*0d30*/  LEA R2, P0, R3.reuse, UR6, 0x2 ;  /* 0x0000000603027c11 */ /* 0x040fe2000f8010ff */
[C---:B------:R-:W-:Y:S01]  /*0d40*/  VIADD R74, R0.reuse, UR8 ;  /* 0x00000008004a7c36 */ /* 0x040fe20008000000 */
[----:B------:R-:W-:Y:S01]  /*0d50*/  IADD3 R73, P1, PT, R0, UR4, RZ ;  /* 0x0000000400497c10 */ /* 0x000fe2000ff3e0ff */
[----:B------:R-:W-:Y:S01]  /*0d60*/  STG.E.128 desc[UR10][R68.64], R12 ;  /* 0x0000000c44007986 */ /* 0x000fe2000c101d0a */
[----:B------:R-:W-:-:S02]  /*0d70*/  LEA.HI.X R3, R3, UR7, R72, 0x2, P0 ;  /* 0x0000000703037c11 */ /* 0x000fc400080f1448 */
[----:B------:R-:W-:Y:S01]  /*0d80*/  LEA.HI.X.SX32 R0, R0, UR5, 0x1, P1 ;  /* 0x0000000500007c11 */ /* 0x000fe200088f0eff */
[----:B------:R-:W-:Y:S01]  /*0d90*/  STG.E.128 desc[UR10][R68.64+0x10], R16 ;  /* 0x0000101044007986 */ /* 0x000fe2000c101d0a */
[C---:B------:R-:W-:Y:S02]  /*0da0*/  LEA R72, P0, R73.reuse, UR6, 0x2 ;  /* 0x0000000649487c11 */ /* 0x040fe4000f8010ff */
[C---:B------:R-:W-:Y:S01]  /*0db0*/  IADD3 R75, P1, PT, R74.reuse, UR4, RZ ;  /* 0x000000044a4b7c10 */ /* 0x040fe2000ff3e0ff */
[----:B------:R-:W-:Y:S01]  /*0dc0*/  STG.E.128 desc[UR10][R2.64], R20 ;  /* 0x0000001402007986 */ /* 0x000fe2000c101d0a */
[----:B------:R-:W-:Y:S02]  /*0dd0*/  LEA.HI.X R73, R73, UR7, R0, 0x2, P0 ;  /* 0x0000000749497c11 */ /* 0x000fe400080f1400 */
[C---:B------:R-:W-:Y:S01]  /*0de0*/  IADD3 R0, PT, PT, R74.reuse, UR8, RZ ;  /* 0x000000084a007c10 */ /* 0x040fe2000fffe0ff */
[----:B------:R2:W-:Y:S01]  /*0df0*/  STG.E.128 desc[UR10][R2.64+0x10], R24 ;  /* 0x0000101802007986 */ /* 0x0005e2000c101d0a */
[----:B------:R-:W-:-:S02]  /*0e00*/  LEA.HI.X.SX32 R74, R74, UR5, 0x1, P1 ;  /* 0x000000054a4a7c11 */ /* 0x000fc400088f0eff */
[C---:B0-----:R-:W-:Y:S01]  /*0e10*/  LEA R4, P0, R75.reuse, UR6, 0x2 ;  /* 0x000000064b047c11 */ /* 0x041fe2000f8010ff */
[C---:B-1----:R-:W-:Y:S01]  /*0e20*/  VIADD R8, R0.reuse, UR8 ;  /* 0x0000000800087c36 */ /* 0x042fe20008000000 */
[C---:B------:R-:W-:Y:S01]  /*0e30*/  IADD3 R7, P1, PT, R0.reuse, UR4, RZ ;  /* 0x0000000400077c10 */ /* 0x040fe2000ff3e0ff */
[----:B------:R-:W-:Y:S01]  /*0e40*/  STG.E.128 desc[UR10][R72.64], R28 ;  /* 0x0000001c48007986 */ /* 0x000fe2000c101d0a */
[----:B------:R-:W-:Y:S02]  /*0e50*/  LEA.HI.X R5, R75, UR7, R74, 0x2, P0 ;  /* 0x000000074b057c11 */ /* 0x000fe400080f144a */
[----:B------:R-:W-:Y:S01]  /*0e60*/  LEA.HI.X.SX32 R0, R0, UR5, 0x1, P1 ;  /* 0x0000000500007c11 */ /* 0x000fe200088f0eff */
[----:B------:R-:W-:Y:S01]  /*0e70*/  STG.E.128 desc[UR10][R72.64+0x10], R32 ;  /* 0x0000102048007986 */ /* 0x000fe2000c101d0a */
[C---:B------:R-:W-:Y:S02]  /*0e80*/  LEA R6, P0, R7.reuse, UR6, 0x2 ;  /* 0x0000000607067c11 */ /* 0x040fe4000f8010ff */
[----:B------:R-:W-:Y:S01]  /*0e90*/  IADD3 R10, P1, PT, R8, UR4, RZ ;  /* 0x00000004080a7c10 */ /* 0x000fe2000ff3e0ff */
[----:B------:R-:W-:Y:S01]  /*0ea0*/  STG.E.128 desc[UR10][R4.64], R36 ;  /* 0x0000002404007986 */ /* 0x000fe2000c101d0a */
[----:B------:R-:W-:-:S02]  /*0eb0*/  LEA.HI.X R7, R7, UR7, R0, 0x2, P0 ;  /* 0x0000000707077c11 */ /* 0x000fc400080f1400 */
[C---:B------:R-:W-:Y:S01]  /*0ec0*/  IADD3 R0, PT, PT, R8.reuse, UR8, RZ ;  /* 0x0000000808007c10 */ /* 0x040fe2000fffe0ff */
[----:B------:R-:W-:Y:S01]  /*0ed0*/  STG.E.128 desc[UR10][R4.64+0x10], R40 ;  /* 0x0000102804007986 */ /* 0x000fe2000c101d0a */
[----:B--2---:R-:W-:Y:S02]  /*0ee0*/  LEA.HI.X.SX32 R3, R8, UR5, 0x1, P1 ;  /* 0x0000000508037c11 */ /* 0x004fe400088f0eff */
[----:B------:R-:W-:Y:S01]  /*0ef0*/  IADD3 R9, P0, PT, R0, UR4, RZ ;  /* 0x0000000400097c10 */ /* 0x000fe2000ff1e0ff */
[----:B------:R-:W-:Y:S01]  /*0f00*/  STG.E.128 desc[UR10][R6.64], R44 ;  /* 0x0000002c06007986 */ /* 0x000fe2000c101d0a */
[----:B------:R-:W-:Y:S02]  /*0f10*/  LEA R2, P1, R10, UR6, 0x2 ;  /* 0x000000060a027c11 */ /* 0x000fe4000f8210ff */
[----:B------:R-:W-:Y:S01]  /*0f20*/  LEA.HI.X.SX32 R0, R0, UR5, 0x1, P0 ;  /* 0x0000000500007c11 */ /* 0x000fe200080f0eff */
[----:B------:R-:W-:Y:S01]  /*0f30*/  STG.E.128 desc[UR10][R6.64+0x10], R48 ;  /* 0x0000103006007986 */ /* 0x000fe2000c101d0a */
[----:B------:R-:W-:-:S02]  /*0f40*/  LEA R8, P0, R9, UR6, 0x2 ;  /* 0x0000000609087c11 */ /* 0x000fc4000f8010ff */
[----:B------:R-:W-:Y:S02]  /*0f50*/  LEA.HI.X R3, R10, UR7, R3, 0x2, P1 ;  /* 0x000000070a037c11 */ /* 0x000fe400088f1403 */
[----:B------:R-:W-:-:S03]  /*0f60*/  LEA.HI.X R9, R9, UR7, R0, 0x2, P0 ;  /* 0x0000000709097c11 */ /* 0x000fc600080f1400 */
[----:B------:R-:W-:Y:S04]  /*0f70*/  STG.E.128 desc[UR10][R2.64], R52 ;  /* 0x0000003402007986 */ /* 0x000fe8000c101d0a */
[----:B------:R-:W-:Y:S04]  /*0f80*/  STG.E.128 desc[UR10][R2.64+0x10], R56 ;  /* 0x0000103802007986 */ /* 0x000fe8000c101d0a */
[----:B------:R-:W-:Y:S04]  /*0f90*/  STG.E.128 desc[UR10][R8.64], R60 ;  /* 0x0000003c08007986 */ /* 0x000fe8000c101d0a */
[----:B------:R-:W-:Y:S01]  /*0fa0*/  STG.E.128 desc[UR10][R8.64+0x10], R64 ;  /* 0x0000104008007986 */ /* 0x000fe2000c101d0a */
[----:B------:R-:W-:Y:S05]  /*0fb0*/  EXIT ;  /* 0x000000000000794d */ /* 0x000fea0003800000 */
.L_x_3:
[----:B------:R-:W-:-:S00]  /*0fc0*/  BRA `(.L_x_3) ;  /* 0xfffffffc00fc7947 */ /* 0x000fc0000383ffff */
[----:B------:R-:W-:-:S00]  /*0fd0*/  NOP ;  /* 0x0000000000007918 */ /* 0x000fc00000000000 */
        /* <DEDUP_REMOVED lines=10> */
.L_x_4:


//--------------------- .nv.shared._Z10matrix_mulPiS_S_iii --------------------------
	.section	.nv.shared._Z10matrix_mulPiS_S_iii,"aw",@nobits
	.sectionflags	@""
	.align	4
.nv.shared._Z10matrix_mulPiS_S_iii:
	.zero		17408


//--------------------- .nv.shared.reserved.0     --------------------------
	.section	.nv.shared.reserved.0,"aw",@nobits
	.weak		__nv_reservedSMEM_offset_0_alias
	.size		__nv_reservedSMEM_offset_0_alias, 0, 64
	.other		__nv_reservedSMEM_offset_0_alias,@"STO_CUDA_RESERVED_SHARED STV_DEFAULT"
__nv_reservedSMEM_offset_0_alias:
	.zero		0
	.zero		64


//--------------------- .nv.constant0._Z10matrix_mulPiS_S_iii --------------------------
	.section	.nv.constant0._Z10matrix_mulPiS_S_iii,"a",@progbits
	.sectionflags	@""
	.align	4
.nv.constant0._Z10matrix_mulPiS_S_iii:
	.zero		932


//--------------------- SYMBOLS --------------------------

	.type		.nv.reservedSmem.offset0,@object
	.size		.nv.reservedSmem.offset0,0x4
	.type		.nv.reservedSmem.cap,@object
	.size		.nv.reservedSmem.cap,0x4
